//
// Generated by NVIDIA NVVM Compiler
//
// Compiler Build ID: CL-36424714
// Cuda compilation tools, release 13.0, V13.0.88
// Based on NVVM 20.0.0
//

.version 9.0
.target sm_100
.address_size 64

	// .globl	_Z20calculateSlopeKernelPfP6float2jj

.visible .entry _Z20calculateSlopeKernelPfP6float2jj(
	.param .u64 .ptr .align 1 _Z20calculateSlopeKernelPfP6float2jj_param_0,
	.param .u64 .ptr .align 1 _Z20calculateSlopeKernelPfP6float2jj_param_1,
	.param .u32 _Z20calculateSlopeKernelPfP6float2jj_param_2,
	.param .u32 _Z20calculateSlopeKernelPfP6float2jj_param_3
)
{
	.reg .pred 	%p<8>;
	.reg .b32 	%r<27>;
	.reg .b32 	%f<11>;
	.reg .b64 	%rd<15>;

	ld.param.u64 	%rd1, [_Z20calculateSlopeKernelPfP6float2jj_param_0];
	ld.param.u64 	%rd2, [_Z20calculateSlopeKernelPfP6float2jj_param_1];
	ld.param.u32 	%r3, [_Z20calculateSlopeKernelPfP6float2jj_param_2];
	ld.param.u32 	%r5, [_Z20calculateSlopeKernelPfP6float2jj_param_3];
	mov.u32 	%r6, %ctaid.x;
	mov.u32 	%r7, %ntid.x;
	mov.u32 	%r8, %tid.x;
	mad.lo.s32 	%r1, %r6, %r7, %r8;
	mov.u32 	%r9, %ctaid.y;
	mov.u32 	%r10, %ntid.y;
	mov.u32 	%r11, %tid.y;
	mad.lo.s32 	%r12, %r9, %r10, %r11;
	setp.ge.u32 	%p1, %r1, %r3;
	setp.ge.u32 	%p2, %r12, %r5;
	or.pred  	%p3, %p1, %p2;
	@%p3 bra 	$L__BB0_2;
	cvta.to.global.u64 	%rd3, %rd1;
	cvta.to.global.u64 	%rd4, %rd2;
	mad.lo.s32 	%r13, %r3, %r12, %r1;
	setp.ne.s32 	%p4, %r1, 0;
	selp.s32 	%r14, -1, 0, %p4;
	setp.ne.s32 	%p5, %r12, 0;
	selp.s32 	%r15, -1, 0, %p5;
	add.s32 	%r16, %r3, -1;
	setp.ne.s32 	%p6, %r1, %r16;
	selp.u32 	%r17, 1, 0, %p6;
	add.s32 	%r18, %r5, -1;
	setp.ne.s32 	%p7, %r12, %r18;
	selp.u32 	%r19, 1, 0, %p7;
	add.s32 	%r20, %r13, %r17;
	mul.wide.u32 	%rd5, %r20, 4;
	add.s64 	%rd6, %rd3, %rd5;
	ld.global.f32 	%f1, [%rd6];
	add.s32 	%r21, %r13, %r14;
	mul.wide.u32 	%rd7, %r21, 4;
	add.s64 	%rd8, %rd3, %rd7;
	ld.global.f32 	%f2, [%rd8];
	sub.f32 	%f3, %f1, %f2;
	sub.s32 	%r22, %r17, %r14;
	cvt.rn.f32.u32 	%f4, %r22;
	div.rn.f32 	%f5, %f3, %f4;
	selp.b32 	%r23, %r3, 0, %p7;
	add.s32 	%r24, %r23, %r13;
	mul.wide.u32 	%rd9, %r24, 4;
	add.s64 	%rd10, %rd3, %rd9;
	ld.global.f32 	%f6, [%rd10];
	mad.lo.s32 	%r25, %r3, %r15, %r13;
	mul.wide.u32 	%rd11, %r25, 4;
	add.s64 	%rd12, %rd3, %rd11;
	ld.global.f32 	%f7, [%rd12];
	sub.f32 	%f8, %f6, %f7;
	sub.s32 	%r26, %r19, %r15;
	cvt.rn.f32.u32 	%f9, %r26;
	div.rn.f32 	%f10, %f8, %f9;
	mul.wide.u32 	%rd13, %r13, 8;
	add.s64 	%rd14, %rd4, %rd13;
	st.global.v2.f32 	[%rd14], {%f5, %f10};
$L__BB0_2:
	ret;

}


// ===== COMPILED SASS (sm_100) =====

	.target	sm_100

	.elftype	@"ET_EXEC"


//--------------------- .note.nv.tkinfo           --------------------------
	.section	.note.nv.tkinfo,"",@"SHT_NOTE"
	.sectionflags	@"SHF_NOTE_NV_TKINFO"
	.tkinfo
        /*0018*/ 	.word	0x00000002
        /*0030*/ 	.string	""
        /*0030*/ 	.string	"ptxas"
        /*0030*/ 	.string	"Cuda compilation tools, release 13.0, V13.0.88"
        /*0030*/ 	.string	"Build cuda_13.0.r13.0/compiler.36424714_0"
        /*0030*/ 	.string	"-arch sm_100 -m 64 "



//--------------------- .note.nv.cuinfo           --------------------------
	.section	.note.nv.cuinfo,"",@"SHT_NOTE"
	.sectionflags	@"SHF_NOTE_NV_CUINFO"
        /*0018*/ 	.short	0x0002
        /*001a*/ 	.short	0x0064
        /*001c*/ 	.short	0x0082
	.zero		2


//--------------------- .nv.info                  --------------------------
	.section	.nv.info,"",@"SHT_CUDA_INFO"
	.align	4


	//----- nvinfo : EIATTR_REGCOUNT
	.align		4
        /*0000*/ 	.byte	0x04, 0x2f
        /*0002*/ 	.short	(.L_1 - .L_0)
	.align		4
.L_0:
        /*0004*/ 	.word	index@(_Z20calculateSlopeKernelPfP6float2jj)
        /*0008*/ 	.word	0x00000011


	//----- nvinfo : EIATTR_FRAME_SIZE
	.align		4
.L_1:
        /*000c*/ 	.byte	0x04, 0x11
        /*000e*/ 	.short	(.L_3 - .L_2)
	.align		4
.L_2:
        /*0010*/ 	.word	index@($__internal_0_$__cuda_sm3x_div_rn_noftz_f32_slowpath)
        /*0014*/ 	.word	0x00000000


	//----- nvinfo : EIATTR_FRAME_SIZE
	.align		4
.L_3:
        /*0018*/ 	.byte	0x04, 0x11
        /*001a*/ 	.short	(.L_5 - .L_4)
	.align		4
.L_4:
        /*001c*/ 	.word	index@(_Z20calculateSlopeKernelPfP6float2jj)
        /*0020*/ 	.word	0x00000000


	//----- nvinfo : EIATTR_MIN_STACK_SIZE
	.align		4
.L_5:
        /*0024*/ 	.byte	0x04, 0x12
        /*0026*/ 	.short	(.L_7 - .L_6)
	.align		4
.L_6:
        /*0028*/ 	.word	index@(_Z20calculateSlopeKernelPfP6float2jj)
        /*002c*/ 	.word	0x00000000
.L_7:


//--------------------- .nv.compat                --------------------------
	.section	.nv.compat,"",@"SHT_CUDA_COMPAT_INFO"
	.align	4
        /*0000*/ 	.byte	0x02, 0x09, 0x00, 0x00, 0x02, 0x02, 0x01, 0x00, 0x02, 0x05, 0x05, 0x00, 0x03, 0x07, 0x01, 0x01
        /*0010*/ 	.byte	0x02, 0x03, 0x00, 0x00, 0x02, 0x06, 0x01, 0x00, 0x04, 0x0b, 0x08, 0x00, 0x01, 0x00, 0x00, 0x00
        /*0020*/ 	.byte	0x00, 0x00, 0x00, 0x00


//--------------------- .nv.info._Z20calculateSlopeKernelPfP6float2jj --------------------------
	.section	.nv.info._Z20calculateSlopeKernelPfP6float2jj,"",@"SHT_CUDA_INFO"
	.sectionflags	@""
	.align	4


	//----- nvinfo : EIATTR_CUDA_API_VERSION
	.align		4
        /*0000*/ 	.byte	0x04, 0x37
        /*0002*/ 	.short	(.L_9 - .L_8)
.L_8:
        /*0004*/ 	.word	0x00000082


	//----- nvinfo : EIATTR_KPARAM_INFO
	.align		4
.L_9:
        /*0008*/ 	.byte	0x04, 0x17
        /*000a*/ 	.short	(.L_11 - .L_10)
.L_10:
        /*000c*/ 	.word	0x00000000
        /*0010*/ 	.short	0x0003
        /*0012*/ 	.short	0x0014
        /*0014*/ 	.byte	0x00, 0xf0, 0x11, 0x00


	//----- nvinfo : EIATTR_KPARAM_INFO
	.align		4
.L_11:
        /*0018*/ 	.byte	0x04, 0x17
        /*001a*/ 	.short	(.L_13 - .L_12)
.L_12:
        /*001c*/ 	.word	0x00000000
        /*0020*/ 	.short	0x0002
        /*0022*/ 	.short	0x0010
        /*0024*/ 	.byte	0x00, 0xf0, 0x11, 0x00


	//----- nvinfo : EIATTR_KPARAM_INFO
	.align		4
.L_13:
        /*0028*/ 	.byte	0x04, 0x17
        /*002a*/ 	.short	(.L_15 - .L_14)
.L_14:
        /*002c*/ 	.word	0x00000000
        /*0030*/ 	.short	0x0001
        /*0032*/ 	.short	0x0008
        /*0034*/ 	.byte	0x00, 0xf5, 0x21, 0x00


	//----- nvinfo : EIATTR_KPARAM_INFO
	.align		4
.L_15:
        /*0038*/ 	.byte	0x04, 0x17
        /*003a*/ 	.short	(.L_17 - .L_16)
.L_16:
        /*003c*/ 	.word	0x00000000
        /*0040*/ 	.short	0x0000
        /*0042*/ 	.short	0x0000
        /*0044*/ 	.byte	0x00, 0xf5, 0x21, 0x00


	//----- nvinfo : EIATTR_SPARSE_MMA_MASK
	.align		4
.L_17:
        /*0048*/ 	.byte	0x03, 0x50
        /*004a*/ 	.short	0x0000


	//----- nvinfo : EIATTR_MAXREG_COUNT
	.align		4
        /*004c*/ 	.byte	0x03, 0x1b
        /*004e*/ 	.short	0x00ff


	//----- nvinfo : EIATTR_MERCURY_ISA_VERSION
	.align		4
        /*0050*/ 	.byte	0x03, 0x5f
        /*0052*/ 	.short	0x0101


	//----- nvinfo : EIATTR_VRC_CTA_INIT_COUNT
	.align		4
        /*0054*/ 	.byte	0x02, 0x4a
	.zero		1
	.zero		1


	//----- nvinfo : EIATTR_EXIT_INSTR_OFFSETS
	.align		4
        /*0058*/ 	.byte	0x04, 0x1c
        /*005a*/ 	.short	(.L_19 - .L_18)


	//   ....[0]....
.L_18:
        /*005c*/ 	.word	0x000000c0


	//   ....[1]....
        /*0060*/ 	.word	0x000004d0


	//----- nvinfo : EIATTR_CRS_STACK_SIZE
	.align		4
.L_19:
        /*0064*/ 	.byte	0x04, 0x1e
        /*0066*/ 	.short	(.L_21 - .L_20)
.L_20:
        /*0068*/ 	.word	0x00000000


	//----- nvinfo : EIATTR_CBANK_PARAM_SIZE
	.align		4
.L_21:
        /*006c*/ 	.byte	0x03, 0x19
        /*006e*/ 	.short	0x0018


	//----- nvinfo : EIATTR_PARAM_CBANK
	.align		4
        /*0070*/ 	.byte	0x04, 0x0a
        /*0072*/ 	.short	(.L_23 - .L_22)
	.align		4
.L_22:
        /*0074*/ 	.word	index@(.nv.constant0._Z20calculateSlopeKernelPfP6float2jj)
        /*0078*/ 	.short	0x0380
        /*007a*/ 	.short	0x0018


	//----- nvinfo : EIATTR_SW_WAR
	.align		4
.L_23:
        /*007c*/ 	.byte	0x04, 0x36
        /*007e*/ 	.short	(.L_25 - .L_24)
.L_24:
        /*0080*/ 	.word	0x00000008
.L_25:


//--------------------- .nv.callgraph             --------------------------
	.section	.nv.callgraph,"",@"SHT_CUDA_CALLGRAPH"
	.align	4
	.sectionentsize	8
	.align		4
        /*0000*/ 	.word	0x00000000
	.align		4
        /*0004*/ 	.word	0xffffffff
	.align		4
        /*0008*/ 	.word	0x00000000
	.align		4
        /*000c*/ 	.word	0xfffffffe
	.align		4
        /*0010*/ 	.word	0x00000000
	.align		4
        /*0014*/ 	.word	0xfffffffd
	.align		4
        /*0018*/ 	.word	0x00000000
	.align		4
        /*001c*/ 	.word	0xfffffffc


//--------------------- .text._Z20calculateSlopeKernelPfP6float2jj --------------------------
	.section	.text._Z20calculateSlopeKernelPfP6float2jj,"ax",@progbits
	.align	128
        .global         _Z20calculateSlopeKernelPfP6float2jj
        .type           _Z20calculateSlopeKernelPfP6float2jj,@function
        .size           _Z20calculateSlopeKernelPfP6float2jj,(.L_x_16 - _Z20calculateSlopeKernelPfP6float2jj)
        .other          _Z20calculateSlopeKernelPfP6float2jj,@"STO_CUDA_ENTRY STV_DEFAULT"
_Z20calculateSlopeKernelPfP6float2jj:
.text._Z20calculateSlopeKernelPfP6float2jj:
[----:B------:R-:W-:Y:S01]  /*0000*/  LDC R1, c[0x0][0x37c] ;  /* 0x0000df00ff017b82 */ /* 0x000fe20000000800 */
[----:B------:R-:W0:Y:S07]  /*0010*/  S2R R0, SR_TID.Y ;  /* 0x0000000000007919 */ /* 0x000e2e0000002200 */
[----:B------:R-:W1:Y:S01]  /*0020*/  LDC R4, c[0x0][0x360] ;  /* 0x0000d800ff047b82 */ /* 0x000e620000000800 */
[----:B------:R-:W2:Y:S01]  /*0030*/  LDCU.64 UR8, c[0x0][0x390] ;  /* 0x00007200ff0877ac */ /* 0x000ea20008000a00 */
[----:B------:R-:W1:Y:S06]  /*0040*/  S2R R3, SR_TID.X ;  /* 0x0000000000037919 */ /* 0x000e6c0000002100 */
[----:B------:R-:W0:Y:S08]  /*0050*/  S2UR UR5, SR_CTAID.Y ;  /* 0x00000000000579c3 */ /* 0x000e300000002600 */
[----:B------:R-:W0:Y:S08]  /*0060*/  LDC R5, c[0x0][0x364] ;  /* 0x0000d900ff057b82 */ /* 0x000e300000000800 */
[----:B------:R-:W1:Y:S01]  /*0070*/  S2UR UR4, SR_CTAID.X ;  /* 0x00000000000479c3 */ /* 0x000e620000002500 */
[----:B0-----:R-:W-:-:S05]  /*0080*/  IMAD R5, R5, UR5, R0 ;  /* 0x0000000505057c24 */ /* 0x001fca000f8e0200 */
[----:B--2---:R-:W-:Y:S01]  /*0090*/  ISETP.GE.U32.AND P0, PT, R5, UR9, PT ;  /* 0x0000000905007c0c */ /* 0x004fe2000bf06070 */
[----:B-1----:R-:W-:-:S05]  /*00a0*/  IMAD R4, R4, UR4, R3 ;  /* 0x0000000404047c24 */ /* 0x002fca000f8e0203 */
[----:B------:R-:W-:-:S13]  /*00b0*/  ISETP.GE.U32.OR P0, PT, R4, UR8, P0 ;  /* 0x0000000804007c0c */ /* 0x000fda0008706470 */
[----:B------:R-:W-:Y:S05]  /*00c0*/  @P0 EXIT ;  /* 0x000000000000094d */ /* 0x000fea0003800000 */
[----:B------:R-:W0:Y:S01]  /*00d0*/  LDC.64 R2, c[0x0][0x380] ;  /* 0x0000e000ff027b82 */ /* 0x000e220000000a00 */
[----:B------:R-:W-:Y:S01]  /*00e0*/  UIADD3 UR4, UPT, UPT, UR8, -0x1, URZ ;  /* 0xffffffff08047890 */ /* 0x000fe2000fffe0ff */
[C---:B------:R-:W-:Y:S01]  /*00f0*/  ISETP.NE.AND P0, PT, R4.reuse, RZ, PT ;  /* 0x000000ff0400720c */ /* 0x040fe20003f05270 */
[----:B------:R-:W1:Y:S03]  /*0100*/  LDCU.64 UR6, c[0x0][0x358] ;  /* 0x00006b00ff0677ac */ /* 0x000e660008000a00 */
[----:B------:R-:W-:Y:S02]  /*0110*/  SEL R9, RZ, 0xffffffff, !P0 ;  /* 0xffffffffff097807 */ /* 0x000fe40004000000 */
[----:B------:R-:W-:Y:S01]  /*0120*/  ISETP.NE.AND P1, PT, R4, UR4, PT ;  /* 0x0000000404007c0c */ /* 0x000fe2000bf25270 */
[----:B------:R-:W-:-:S03]  /*0130*/  IMAD R4, R5, UR8, R4 ;  /* 0x0000000805047c24 */ /* 0x000fc6000f8e0204 */
[----:B------:R-:W-:Y:S01]  /*0140*/  SEL R0, RZ, 0x1, !P1 ;  /* 0x00000001ff007807 */ /* 0x000fe20004800000 */
[----:B------:R-:W-:-:S04]  /*0150*/  IMAD.IADD R7, R4, 0x1, R9 ;  /* 0x0000000104077824 */ /* 0x000fc800078e0209 */
[----:B------:R-:W-:Y:S02]  /*0160*/  IMAD.IADD R11, R4, 0x1, R0 ;  /* 0x00000001040b7824 */ /* 0x000fe400078e0200 */
[----:B0-----:R-:W-:-:S04]  /*0170*/  IMAD.WIDE.U32 R6, R7, 0x4, R2 ;  /* 0x0000000407067825 */ /* 0x001fc800078e0002 */
[----:B------:R-:W-:Y:S02]  /*0180*/  IMAD.WIDE.U32 R2, R11, 0x4, R2 ;  /* 0x000000040b027825 */ /* 0x000fe400078e0002 */
[----:B-1----:R-:W2:Y:S04]  /*0190*/  LDG.E R7, desc[UR6][R6.64] ;  /* 0x0000000606077981 */ /* 0x002ea8000c1e1900 */
[----:B------:R0:W2:Y:S01]  /*01a0*/  LDG.E R2, desc[UR6][R2.64] ;  /* 0x0000000602027981 */ /* 0x0000a2000c1e1900 */
[----:B------:R-:W-:Y:S01]  /*01b0*/  IMAD.IADD R0, R0, 0x1, -R9 ;  /* 0x0000000100007824 */ /* 0x000fe200078e0a09 */
[----:B------:R-:W-:Y:S01]  /*01c0*/  UIADD3 UR4, UPT, UPT, UR9, -0x1, URZ ;  /* 0xffffffff09047890 */ /* 0x000fe2000fffe0ff */
[C---:B------:R-:W-:Y:S01]  /*01d0*/  ISETP.NE.AND P0, PT, R5.reuse, RZ, PT ;  /* 0x000000ff0500720c */ /* 0x040fe20003f05270 */
[----:B------:R-:W-:Y:S04]  /*01e0*/  BSSY.RECONVERGENT B0, `(.L_x_0) ;  /* 0x0000010000007945 */ /* 0x000fe80003800200 */
[----:B------:R-:W-:-:S02]  /*01f0*/  ISETP.NE.AND P2, PT, R5, UR4, PT ;  /* 0x0000000405007c0c */ /* 0x000fc4000bf45270 */
[----:B0-----:R-:W-:Y:S02]  /*0200*/  I2FP.F32.U32 R3, R0 ;  /* 0x0000000000037245 */ /* 0x001fe40000201000 */
[----:B------:R-:W-:Y:S02]  /*0210*/  SEL R5, RZ, 0xffffffff, !P0 ;  /* 0xffffffffff057807 */ /* 0x000fe40004000000 */
[----:B------:R-:W0:Y:S02]  /*0220*/  MUFU.RCP R8, R3 ;  /* 0x0000000300087308 */ /* 0x000e240000001000 */
[----:B0-----:R-:W-:-:S04]  /*0230*/  FFMA R9, -R3, R8, 1 ;  /* 0x3f80000003097423 */ /* 0x001fc80000000108 */
[----:B------:R-:W-:Y:S01]  /*0240*/  FFMA R9, R8, R9, R8 ;  /* 0x0000000908097223 */ /* 0x000fe20000000008 */
[----:B--2---:R-:W-:-:S04]  /*0250*/  FADD R0, R2, -R7 ;  /* 0x8000000702007221 */ /* 0x004fc80000000000 */
[----:B------:R-:W0:Y:S01]  /*0260*/  FCHK P1, R0, R3 ;  /* 0x0000000300007302 */ /* 0x000e220000020000 */
[----:B------:R-:W-:-:S04]  /*0270*/  FFMA R8, R0, R9, RZ ;  /* 0x0000000900087223 */ /* 0x000fc800000000ff */
[----:B------:R-:W-:-:S04]  /*0280*/  FFMA R2, -R3, R8, R0 ;  /* 0x0000000803027223 */ /* 0x000fc80000000100 */
[----:B------:R-:W-:Y:S01]  /*0290*/  FFMA R2, R9, R2, R8 ;  /* 0x0000000209027223 */ /* 0x000fe20000000008 */
[----:B0-----:R-:W-:Y:S06]  /*02a0*/  @!P1 BRA `(.L_x_1) ;  /* 0x00000000000c9947 */ /* 0x001fec0003800000 */
[----:B------:R-:W-:-:S07]  /*02b0*/  MOV R6, 0x2d0 ;  /* 0x000002d000067802 */ /* 0x000fce0000000f00 */
[----:B------:R-:W-:Y:S05]  /*02c0*/  CALL.REL.NOINC `($__internal_0_$__cuda_sm3x_div_rn_noftz_f32_slowpath) ;  /* 0x0000000000847944 */ /* 0x000fea0003c00000 */
[----:B------:R-:W-:-:S07]  /*02d0*/  IMAD.MOV.U32 R2, RZ, RZ, R0 ;  /* 0x000000ffff027224 */ /* 0x000fce00078e0000 */
.L_x_1:
[----:B------:R-:W-:Y:S05]  /*02e0*/  BSYNC.RECONVERGENT B0 ;  /* 0x0000000000007941 */ /* 0x000fea0003800200 */
.L_x_0:
[----:B------:R-:W0:Y:S08]  /*02f0*/  LDC R9, c[0x0][0x390] ;  /* 0x0000e400ff097b82 */ /* 0x000e300000000800 */
[----:B------:R-:W1:Y:S01]  /*0300*/  LDC.64 R6, c[0x0][0x380] ;  /* 0x0000e000ff067b82 */ /* 0x000e620000000a00 */
[----:B0-----:R-:W-:Y:S01]  /*0310*/  SEL R3, R9, RZ, P2 ;  /* 0x000000ff09037207 */ /* 0x001fe20001000000 */
[----:B------:R-:W-:-:S04]  /*0320*/  IMAD R9, R5, R9, R4 ;  /* 0x0000000905097224 */ /* 0x000fc800078e0204 */
[----:B------:R-:W-:Y:S02]  /*0330*/  IMAD.IADD R3, R4, 0x1, R3 ;  /* 0x0000000104037824 */ /* 0x000fe400078e0203 */
[----:B-1----:R-:W-:-:S04]  /*0340*/  IMAD.WIDE.U32 R8, R9, 0x4, R6 ;  /* 0x0000000409087825 */ /* 0x002fc800078e0006 */
[----:B------:R-:W-:Y:S02]  /*0350*/  IMAD.WIDE.U32 R6, R3, 0x4, R6 ;  /* 0x0000000403067825 */ /* 0x000fe400078e0006 */
[----:B------:R-:W2:Y:S04]  /*0360*/  LDG.E R9, desc[UR6][R8.64] ;  /* 0x0000000608097981 */ /* 0x000ea8000c1e1900 */
[----:B------:R-:W2:Y:S01]  /*0370*/  LDG.E R0, desc[UR6][R6.64] ;  /* 0x0000000606007981 */ /* 0x000ea2000c1e1900 */
[----:B------:R-:W-:Y:S01]  /*0380*/  IADD3 R3, PT, PT, -R5, 0x1, RZ ;  /* 0x0000000105037810 */ /* 0x000fe20007ffe1ff */
[----:B------:R-:W-:Y:S01]  /*0390*/  @!P2 IMAD.MOV R3, RZ, RZ, -R5 ;  /* 0x000000ffff03a224 */ /* 0x000fe200078e0a05 */
[----:B------:R-:W-:Y:S04]  /*03a0*/  BSSY.RECONVERGENT B0, `(.L_x_2) ;  /* 0x000000f000007945 */ /* 0x000fe80003800200 */
[----:B------:R-:W-:-:S04]  /*03b0*/  I2FP.F32.U32 R11, R3 ;  /* 0x00000003000b7245 */ /* 0x000fc80000201000 */
        /* <DEDUP_REMOVED lines=9> */
[----:B------:R-:W-:Y:S01]  /*0450*/  IMAD.MOV.U32 R3, RZ, RZ, R11 ;  /* 0x000000ffff037224 */ /* 0x000fe200078e000b */
[----:B------:R-:W-:-:S07]  /*0460*/  MOV R6, 0x480 ;  /* 0x0000048000067802 */ /* 0x000fce0000000f00 */
[----:B------:R-:W-:Y:S05]  /*0470*/  CALL.REL.NOINC `($__internal_0_$__cuda_sm3x_div_rn_noftz_f32_slowpath) ;  /* 0x0000000000187944 */ /* 0x000fea0003c00000 */
[----:B------:R-:W-:-:S07]  /*0480*/  IMAD.MOV.U32 R3, RZ, RZ, R0 ;  /* 0x000000ffff037224 */ /* 0x000fce00078e0000 */
.L_x_3:
[----:B------:R-:W-:Y:S05]  /*0490*/  BSYNC.RECONVERGENT B0 ;  /* 0x0000000000007941 */ /* 0x000fea0003800200 */
.L_x_2:
[----:B------:R-:W0:Y:S02]  /*04a0*/  LDC.64 R6, c[0x0][0x388] ;  /* 0x0000e200ff067b82 */ /* 0x000e240000000a00 */
[----:B0-----:R-:W-:-:S05]  /*04b0*/  IMAD.WIDE.U32 R4, R4, 0x8, R6 ;  /* 0x0000000804047825 */ /* 0x001fca00078e0006 */
[----:B------:R-:W-:Y:S01]  /*04c0*/  STG.E.64 desc[UR6][R4.64], R2 ;  /* 0x0000000204007986 */ /* 0x000fe2000c101b06 */
[----:B------:R-:W-:Y:S05]  /*04d0*/  EXIT ;  /* 0x000000000000794d */ /* 0x000fea0003800000 */
        .weak           $__internal_0_$__cuda_sm3x_div_rn_noftz_f32_slowpath
        .type           $__internal_0_$__cuda_sm3x_div_rn_noftz_f32_slowpath,@function
        .size           $__internal_0_$__cuda_sm3x_div_rn_noftz_f32_slowpath,(.L_x_16 - $__internal_0_$__cuda_sm3x_div_rn_noftz_f32_slowpath)
$__internal_0_$__cuda_sm3x_div_rn_noftz_f32_slowpath:
[----:B------:R-:W-:Y:S01]  /*04e0*/  SHF.R.U32.HI R8, RZ, 0x17, R3 ;  /* 0x00000017ff087819 */ /* 0x000fe20000011603 */
[----:B------:R-:W-:Y:S01]  /*04f0*/  BSSY.RECONVERGENT B1, `(.L_x_4) ;  /* 0x0000062000017945 */ /* 0x000fe20003800200 */
[----:B------:R-:W-:Y:S02]  /*0500*/  SHF.R.U32.HI R7, RZ, 0x17, R0 ;  /* 0x00000017ff077819 */ /* 0x000fe40000011600 */
[----:B------:R-:W-:Y:S02]  /*0510*/  LOP3.LUT R12, R8, 0xff, RZ, 0xc0, !PT ;  /* 0x000000ff080c7812 */ /* 0x000fe400078ec0ff */
[----:B------:R-:W-:-:S03]  /*0520*/  LOP3.LUT R10, R7, 0xff, RZ, 0xc0, !PT ;  /* 0x000000ff070a7812 */ /* 0x000fc600078ec0ff */
[----:B------:R-:W-:Y:S02]  /*0530*/  VIADD R9, R12, 0xffffffff ;  /* 0xffffffff0c097836 */ /* 0x000fe40000000000 */
[----:B------:R-:W-:-:S03]  /*0540*/  VIADD R8, R10, 0xffffffff ;  /* 0xffffffff0a087836 */ /* 0x000fc60000000000 */
[----:B------:R-:W-:-:S04]  /*0550*/  ISETP.GT.U32.AND P0, PT, R9, 0xfd, PT ;  /* 0x000000fd0900780c */ /* 0x000fc80003f04070 */
[----:B------:R-:W-:-:S13]  /*0560*/  ISETP.GT.U32.OR P0, PT, R8, 0xfd, P0 ;  /* 0x000000fd0800780c */ /* 0x000fda0000704470 */
[----:B------:R-:W-:Y:S01]  /*0570*/  @!P0 IMAD.MOV.U32 R7, RZ, RZ, RZ ;  /* 0x000000ffff078224 */ /* 0x000fe200078e00ff */
[----:B------:R-:W-:Y:S06]  /*0580*/  @!P0 BRA `(.L_x_5) ;  /* 0x00000000005c8947 */ /* 0x000fec0003800000 */
[----:B------:R-:W-:Y:S02]  /*0590*/  FSETP.GTU.FTZ.AND P0, PT, |R0|, +INF , PT ;  /* 0x7f8000000000780b */ /* 0x000fe40003f1c200 */
[----:B------:R-:W-:-:S04]  /*05a0*/  FSETP.GTU.FTZ.AND P1, PT, |R3|, +INF , PT ;  /* 0x7f8000000300780b */ /* 0x000fc80003f3c200 */
[----:B------:R-:W-:-:S13]  /*05b0*/  PLOP3.LUT P0, PT, P0, P1, PT, 0xf8, 0x8f ;  /* 0x00000000008f781c */ /* 0x000fda0000703f70 */
[----:B------:R-:W-:Y:S05]  /*05c0*/  @P0 BRA `(.L_x_6) ;  /* 0x00000004004c0947 */ /* 0x000fea0003800000 */
[----:B------:R-:W-:-:S13]  /*05d0*/  LOP3.LUT P0, RZ, R3, 0x7fffffff, R0, 0xc8, !PT ;  /* 0x7fffffff03ff7812 */ /* 0x000fda000780c800 */
[----:B------:R-:W-:Y:S05]  /*05e0*/  @!P0 BRA `(.L_x_7) ;  /* 0x00000004003c8947 */ /* 0x000fea0003800000 */
[C---:B------:R-:W-:Y:S02]  /*05f0*/  FSETP.NEU.FTZ.AND P3, PT, |R0|.reuse, +INF , PT ;  /* 0x7f8000000000780b */ /* 0x040fe40003f7d200 */
[----:B------:R-:W-:Y:S02]  /*0600*/  FSETP.NEU.FTZ.AND P1, PT, |R3|, +INF , PT ;  /* 0x7f8000000300780b */ /* 0x000fe40003f3d200 */
[----:B------:R-:W-:-:S11]  /*0610*/  FSETP.NEU.FTZ.AND P0, PT, |R0|, +INF , PT ;  /* 0x7f8000000000780b */ /* 0x000fd60003f1d200 */
[----:B------:R-:W-:Y:S05]  /*0620*/  @!P1 BRA !P3, `(.L_x_7) ;  /* 0x00000004002c9947 */ /* 0x000fea0005800000 */
[----:B------:R-:W-:-:S04]  /*0630*/  LOP3.LUT P3, RZ, R0, 0x7fffffff, RZ, 0xc0, !PT ;  /* 0x7fffffff00ff7812 */ /* 0x000fc8000786c0ff */
[----:B------:R-:W-:-:S13]  /*0640*/  PLOP3.LUT P1, PT, P1, P3, PT, 0x2f, 0xf2 ;  /* 0x0000000000f2781c */ /* 0x000fda0000f26577 */
[----:B------:R-:W-:Y:S05]  /*0650*/  @P1 BRA `(.L_x_8) ;  /* 0x0000000400181947 */ /* 0x000fea0003800000 */
[----:B------:R-:W-:-:S04]  /*0660*/  LOP3.LUT P1, RZ, R3, 0x7fffffff, RZ, 0xc0, !PT ;  /* 0x7fffffff03ff7812 */ /* 0x000fc8000782c0ff */
[----:B------:R-:W-:-:S13]  /*0670*/  PLOP3.LUT P0, PT, P0, P1, PT, 0x2f, 0xf2 ;  /* 0x0000000000f2781c */ /* 0x000fda0000702577 */
[----:B------:R-:W-:Y:S05]  /*0680*/  @P0 BRA `(.L_x_9) ;  /* 0x0000000400000947 */ /* 0x000fea0003800000 */
[----:B------:R-:W-:Y:S02]  /*0690*/  ISETP.GE.AND P0, PT, R8, RZ, PT ;  /* 0x000000ff0800720c */ /* 0x000fe40003f06270 */
[----:B------:R-:W-:-:S11]  /*06a0*/  ISETP.GE.AND P1, PT, R9, RZ, PT ;  /* 0x000000ff0900720c */ /* 0x000fd60003f26270 */
[----:B------:R-:W-:Y:S02]  /*06b0*/  @P0 IMAD.MOV.U32 R7, RZ, RZ, RZ ;  /* 0x000000ffff070224 */ /* 0x000fe400078e00ff */
[----:B------:R-:W-:Y:S01]  /*06c0*/  @!P0 FFMA R0, R0, 1.84467440737095516160e+19, RZ ;  /* 0x5f80000000008823 */ /* 0x000fe200000000ff */
[----:B------:R-:W-:Y:S02]  /*06d0*/  @!P0 IMAD.MOV.U32 R7, RZ, RZ, -0x40 ;  /* 0xffffffc0ff078424 */ /* 0x000fe400078e00ff */
[----:B------:R-:W-:Y:S02]  /*06e0*/  @!P1 FFMA R3, R3, 1.84467440737095516160e+19, RZ ;  /* 0x5f80000003039823 */ /* 0x000fe400000000ff */
[----:B------:R-:W-:-:S07]  /*06f0*/  @!P1 VIADD R7, R7, 0x40 ;  /* 0x0000004007079836 */ /* 0x000fce0000000000 */
.L_x_5:
[----:B------:R-:W-:Y:S01]  /*0700*/  LEA R8, R12, 0xc0800000, 0x17 ;  /* 0xc08000000c087811 */ /* 0x000fe200078eb8ff */
[----:B------:R-:W-:Y:S04]  /*0710*/  BSSY.RECONVERGENT B2, `(.L_x_10) ;  /* 0x0000036000027945 */ /* 0x000fe80003800200 */
[----:B------:R-:W-:Y:S02]  /*0720*/  IMAD.IADD R8, R3, 0x1, -R8 ;  /* 0x0000000103087824 */ /* 0x000fe400078e0a08 */
[----:B------:R-:W-:Y:S02]  /*0730*/  VIADD R3, R10, 0xffffff81 ;  /* 0xffffff810a037836 */ /* 0x000fe40000000000 */
[----:B------:R0:W1:Y:S01]  /*0740*/  MUFU.RCP R9, R8 ;  /* 0x0000000800097308 */ /* 0x0000620000001000 */
[----:B------:R-:W-:Y:S01]  /*0750*/  FADD.FTZ R11, -R8, -RZ ;  /* 0x800000ff080b7221 */ /* 0x000fe20000010100 */
[C---:B------:R-:W-:Y:S01]  /*0760*/  IMAD R0, R3.reuse, -0x800000, R0 ;  /* 0xff80000003007824 */ /* 0x040fe200078e0200 */
[----:B0-----:R-:W-:-:S05]  /*0770*/  IADD3 R8, PT, PT, R3, 0x7f, -R12 ;  /* 0x0000007f03087810 */ /* 0x001fca0007ffe80c */
[----:B------:R-:W-:Y:S02]  /*0780*/  IMAD.IADD R8, R8, 0x1, R7 ;  /* 0x0000000108087824 */ /* 0x000fe400078e0207 */
[----:B-1----:R-:W-:-:S04]  /*0790*/  FFMA R10, R9, R11, 1 ;  /* 0x3f800000090a7423 */ /* 0x002fc8000000000b */
[----:B------:R-:W-:-:S04]  /*07a0*/  FFMA R14, R9, R10, R9 ;  /* 0x0000000a090e7223 */ /* 0x000fc80000000009 */
[----:B------:R-:W-:-:S04]  /*07b0*/  FFMA R9, R0, R14, RZ ;  /* 0x0000000e00097223 */ /* 0x000fc800000000ff */
[----:B------:R-:W-:-:S04]  /*07c0*/  FFMA R10, R11, R9, R0 ;  /* 0x000000090b0a7223 */ /* 0x000fc80000000000 */
[----:B------:R-:W-:-:S04]  /*07d0*/  FFMA R9, R14, R10, R9 ;  /* 0x0000000a0e097223 */ /* 0x000fc80000000009 */
[----:B------:R-:W-:-:S04]  /*07e0*/  FFMA R10, R11, R9, R0 ;  /* 0x000000090b0a7223 */ /* 0x000fc80000000000 */
[----:B------:R-:W-:-:S05]  /*07f0*/  FFMA R0, R14, R10, R9 ;  /* 0x0000000a0e007223 */ /* 0x000fca0000000009 */
[----:B------:R-:W-:-:S04]  /*0800*/  SHF.R.U32.HI R3, RZ, 0x17, R0 ;  /* 0x00000017ff037819 */ /* 0x000fc80000011600 */
[----:B------:R-:W-:-:S05]  /*0810*/  LOP3.LUT R3, R3, 0xff, RZ, 0xc0, !PT ;  /* 0x000000ff03037812 */ /* 0x000fca00078ec0ff */
[----:B------:R-:W-:-:S04]  /*0820*/  IMAD.IADD R11, R3, 0x1, R8 ;  /* 0x00000001030b7824 */ /* 0x000fc800078e0208 */
[----:B------:R-:W-:-:S05]  /*0830*/  VIADD R3, R11, 0xffffffff ;  /* 0xffffffff0b037836 */ /* 0x000fca0000000000 */
[----:B------:R-:W-:-:S13]  /*0840*/  ISETP.GE.U32.AND P0, PT, R3, 0xfe, PT ;  /* 0x000000fe0300780c */ /* 0x000fda0003f06070 */
[----:B------:R-:W-:Y:S05]  /*0850*/  @!P0 BRA `(.L_x_11) ;  /* 0x0000000000808947 */ /* 0x000fea0003800000 */
[----:B------:R-:W-:-:S13]  /*0860*/  ISETP.GT.AND P0, PT, R11, 0xfe, PT ;  /* 0x000000fe0b00780c */ /* 0x000fda0003f04270 */
[----:B------:R-:W-:Y:S05]  /*0870*/  @P0 BRA `(.L_x_12) ;  /* 0x00000000006c0947 */ /* 0x000fea0003800000 */
[----:B------:R-:W-:-:S13]  /*0880*/  ISETP.GE.AND P0, PT, R11, 0x1, PT ;  /* 0x000000010b00780c */ /* 0x000fda0003f06270 */
[----:B------:R-:W-:Y:S05]  /*0890*/  @P0 BRA `(.L_x_13) ;  /* 0x0000000000740947 */ /* 0x000fea0003800000 */
[----:B------:R-:W-:Y:S02]  /*08a0*/  ISETP.GE.AND P0, PT, R11, -0x18, PT ;  /* 0xffffffe80b00780c */ /* 0x000fe40003f06270 */
[----:B------:R-:W-:-:S11]  /*08b0*/  LOP3.LUT R0, R0, 0x80000000, RZ, 0xc0, !PT ;  /* 0x8000000000007812 */ /* 0x000fd600078ec0ff */
[----:B------:R-:W-:Y:S05]  /*08c0*/  @!P0 BRA `(.L_x_13) ;  /* 0x0000000000688947 */ /* 0x000fea0003800000 */
[CCC-:B------:R-:W-:Y:S01]  /*08d0*/  FFMA.RZ R3, R14.reuse, R10.reuse, R9.reuse ;  /* 0x0000000a0e037223 */ /* 0x1c0fe2000000c009 */
[CCC-:B------:R-:W-:Y:S01]  /*08e0*/  FFMA.RM R8, R14.reuse, R10.reuse, R9.reuse ;  /* 0x0000000a0e087223 */ /* 0x1c0fe20000004009 */
[C---:B------:R-:W-:Y:S02]  /*08f0*/  ISETP.NE.AND P3, PT, R11.reuse, RZ, PT ;  /* 0x000000ff0b00720c */ /* 0x040fe40003f65270 */
[----:B------:R-:W-:Y:S02]  /*0900*/  ISETP.NE.AND P1, PT, R11, RZ, PT ;  /* 0x000000ff0b00720c */ /* 0x000fe40003f25270 */
[----:B------:R-:W-:Y:S01]  /*0910*/  LOP3.LUT R7, R3, 0x7fffff, RZ, 0xc0, !PT ;  /* 0x007fffff03077812 */ /* 0x000fe200078ec0ff */
[----:B------:R-:W-:Y:S01]  /*0920*/  FFMA.RP R3, R14, R10, R9 ;  /* 0x0000000a0e037223 */ /* 0x000fe20000008009 */
[----:B------:R-:W-:Y:S02]  /*0930*/  VIADD R10, R11, 0x20 ;  /* 0x000000200b0a7836 */ /* 0x000fe40000000000 */
[----:B------:R-:W-:Y:S01]  /*0940*/  LOP3.LUT R7, R7, 0x800000, RZ, 0xfc, !PT ;  /* 0x0080000007077812 */ /* 0x000fe200078efcff */
[----:B------:R-:W-:Y:S01]  /*0950*/  IMAD.MOV R9, RZ, RZ, -R11 ;  /* 0x000000ffff097224 */ /* 0x000fe200078e0a0b */
[----:B------:R-:W-:-:S02]  /*0960*/  FSETP.NEU.FTZ.AND P0, PT, R3, R8, PT ;  /* 0x000000080300720b */ /* 0x000fc40003f1d000 */
[----:B------:R-:W-:Y:S02]  /*0970*/  SHF.L.U32 R10, R7, R10, RZ ;  /* 0x0000000a070a7219 */ /* 0x000fe400000006ff */
[----:B------:R-:W-:Y:S02]  /*0980*/  SEL R8, R9, RZ, P3 ;  /* 0x000000ff09087207 */ /* 0x000fe40001800000 */
[----:B------:R-:W-:Y:S02]  /*0990*/  ISETP.NE.AND P1, PT, R10, RZ, P1 ;  /* 0x000000ff0a00720c */ /* 0x000fe40000f25270 */
[----:B------:R-:W-:Y:S02]  /*09a0*/  SHF.R.U32.HI R8, RZ, R8, R7 ;  /* 0x00000008ff087219 */ /* 0x000fe40000011607 */
[----:B------:R-:W-:Y:S02]  /*09b0*/  PLOP3.LUT P0, PT, P0, P1, PT, 0xf8, 0x8f ;  /* 0x00000000008f781c */ /* 0x000fe40000703f70 */
[----:B------:R-:W-:-:S02]  /*09c0*/  SHF.R.U32.HI R10, RZ, 0x1, R8 ;  /* 0x00000001ff0a7819 */ /* 0x000fc40000011608 */
[----:B------:R-:W-:-:S04]  /*09d0*/  SEL R3, RZ, 0x1, !P0 ;  /* 0x00000001ff037807 */ /* 0x000fc80004000000 */
[----:B------:R-:W-:-:S04]  /*09e0*/  LOP3.LUT R3, R3, 0x1, R10, 0xf8, !PT ;  /* 0x0000000103037812 */ /* 0x000fc800078ef80a */
[----:B------:R-:W-:-:S05]  /*09f0*/  LOP3.LUT R3, R3, R8, RZ, 0xc0, !PT ;  /* 0x0000000803037212 */ /* 0x000fca00078ec0ff */
[----:B------:R-:W-:-:S05]  /*0a00*/  IMAD.IADD R3, R10, 0x1, R3 ;  /* 0x000000010a037824 */ /* 0x000fca00078e0203 */
[----:B------:R-:W-:Y:S01]  /*0a10*/  LOP3.LUT R0, R3, R0, RZ, 0xfc, !PT ;  /* 0x0000000003007212 */ /* 0x000fe200078efcff */
[----:B------:R-:W-:Y:S06]  /*0a20*/  BRA `(.L_x_13) ;  /* 0x0000000000107947 */ /* 0x000fec0003800000 */
.L_x_12:
[----:B------:R-:W-:-:S04]  /*0a30*/  LOP3.LUT R0, R0, 0x80000000, RZ, 0xc0, !PT ;  /* 0x8000000000007812 */ /* 0x000fc800078ec0ff */
[----:B------:R-:W-:Y:S01]  /*0a40*/  LOP3.LUT R0, R0, 0x7f800000, RZ, 0xfc, !PT ;  /* 0x7f80000000007812 */ /* 0x000fe200078efcff */
[----:B------:R-:W-:Y:S06]  /*0a50*/  BRA `(.L_x_13) ;  /* 0x0000000000047947 */ /* 0x000fec0003800000 */
.L_x_11:
[----:B------:R-:W-:-:S07]  /*0a60*/  IMAD R0, R8, 0x800000, R0 ;  /* 0x0080000008007824 */ /* 0x000fce00078e0200 */
.L_x_13:
[----:B------:R-:W-:Y:S05]  /*0a70*/  BSYNC.RECONVERGENT B2 ;  /* 0x0000000000027941 */ /* 0x000fea0003800200 */
.L_x_10:
[----:B------:R-:W-:Y:S05]  /*0a80*/  BRA `(.L_x_14) ;  /* 0x0000000000207947 */ /* 0x000fea0003800000 */
.L_x_9:
[----:B------:R-:W-:-:S04]  /*0a90*/  LOP3.LUT R0, R3, 0x80000000, R0, 0x48, !PT ;  /* 0x8000000003007812 */ /* 0x000fc800078e4800 */
[----:B------:R-:W-:Y:S01]  /*0aa0*/  LOP3.LUT R0, R0, 0x7f800000, RZ, 0xfc, !PT ;  /* 0x7f80000000007812 */ /* 0x000fe200078efcff */
[----:B------:R-:W-:Y:S06]  /*0ab0*/  BRA `(.L_x_14) ;  /* 0x0000000000147947 */ /* 0x000fec0003800000 */
.L_x_8:
[----:B------:R-:W-:Y:S01]  /*0ac0*/  LOP3.LUT R0, R3, 0x80000000, R0, 0x48, !PT ;  /* 0x8000000003007812 */ /* 0x000fe200078e4800 */
[----:B------:R-:W-:Y:S06]  /*0ad0*/  BRA `(.L_x_14) ;  /* 0x00000000000c7947 */ /* 0x000fec0003800000 */
.L_x_7:
[----:B------:R-:W0:Y:S01]  /*0ae0*/  MUFU.RSQ R0, -QNAN ;  /* 0xffc0000000007908 */ /* 0x000e220000001400 */
[----:B------:R-:W-:Y:S05]  /*0af0*/  BRA `(.L_x_14) ;  /* 0x0000000000047947 */ /* 0x000fea0003800000 */
.L_x_6:
[----:B------:R-:W-:-:S07]  /*0b00*/  FADD.FTZ R0, R0, R3 ;  /* 0x0000000300007221 */ /* 0x000fce0000010000 */
.L_x_14:
[----:B------:R-:W-:Y:S05]  /*0b10*/  BSYNC.RECONVERGENT B1 ;  /* 0x0000000000017941 */ /* 0x000fea0003800200 */
.L_x_4:
[----:B------:R-:W-:-:S04]  /*0b20*/  IMAD.MOV.U32 R7, RZ, RZ, 0x0 ;  /* 0x00000000ff077424 */ /* 0x000fc800078e00ff */
[----:B0-----:R-:W-:Y:S05]  /*0b30*/  RET.REL.NODEC R6 `(_Z20calculateSlopeKernelPfP6float2jj) ;  /* 0xfffffff406307950 */ /* 0x001fea0003c3ffff */
.L_x_15:
[----:B------:R-:W-:-:S00]  /*0b40*/  BRA `(.L_x_15) ;  /* 0xfffffffc00fc7947 */ /* 0x000fc0000383ffff */
[----:B------:R-:W-:-:S00]  /*0b50*/  NOP ;  /* 0x0000000000007918 */ /* 0x000fc00000000000 */
        /* <DEDUP_REMOVED lines=10> */
.L_x_16:


//--------------------- .nv.shared.reserved.0     --------------------------
	.section	.nv.shared.reserved.0,"aw",@nobits
	.weak		__nv_reservedSMEM_offset_0_alias
	.size		__nv_reservedSMEM_offset_0_alias, 0, 64
	.other		__nv_reservedSMEM_offset_0_alias,@"STO_CUDA_RESERVED_SHARED STV_DEFAULT"
__nv_reservedSMEM_offset_0_alias:
	.zero		0
	.zero		64


//--------------------- .nv.constant0._Z20calculateSlopeKernelPfP6float2jj --------------------------
	.section	.nv.constant0._Z20calculateSlopeKernelPfP6float2jj,"a",@progbits
	.sectionflags	@""
	.align	4
.nv.constant0._Z20calculateSlopeKernelPfP6float2jj:
	.zero		920


//--------------------- SYMBOLS --------------------------

	.type		.nv.reservedSmem.offset0,@object
	.size		.nv.reservedSmem.offset0,0x4
